//
// Generated by NVIDIA NVVM Compiler
//
// Compiler Build ID: CL-36424714
// Cuda compilation tools, release 13.0, V13.0.88
// Based on NVVM 20.0.0
//

.version 9.0
.target sm_100
.address_size 64

	// .globl	_Z11saxpyDeviceifPfS_

.visible .entry _Z11saxpyDeviceifPfS_(
	.param .u32 _Z11saxpyDeviceifPfS__param_0,
	.param .f32 _Z11saxpyDeviceifPfS__param_1,
	.param .u64 .ptr .align 1 _Z11saxpyDeviceifPfS__param_2,
	.param .u64 .ptr .align 1 _Z11saxpyDeviceifPfS__param_3
)
{
	.reg .pred 	%p<2>;
	.reg .b32 	%r<6>;
	.reg .b32 	%f<5>;
	.reg .b64 	%rd<8>;

	ld.param.u32 	%r2, [_Z11saxpyDeviceifPfS__param_0];
	ld.param.f32 	%f1, [_Z11saxpyDeviceifPfS__param_1];
	ld.param.u64 	%rd1, [_Z11saxpyDeviceifPfS__param_2];
	ld.param.u64 	%rd2, [_Z11saxpyDeviceifPfS__param_3];
	mov.u32 	%r3, %ctaid.x;
	mov.u32 	%r4, %ntid.x;
	mov.u32 	%r5, %tid.x;
	mad.lo.s32 	%r1, %r3, %r4, %r5;
	setp.ge.s32 	%p1, %r1, %r2;
	@%p1 bra 	$L__BB0_2;
	cvta.to.global.u64 	%rd3, %rd1;
	cvta.to.global.u64 	%rd4, %rd2;
	mul.wide.s32 	%rd5, %r1, 4;
	add.s64 	%rd6, %rd3, %rd5;
	ld.global.f32 	%f2, [%rd6];
	add.s64 	%rd7, %rd4, %rd5;
	ld.global.f32 	%f3, [%rd7];
	fma.rn.f32 	%f4, %f1, %f2, %f3;
	st.global.f32 	[%rd7], %f4;
$L__BB0_2:
	ret;

}


// ===== COMPILED SASS (sm_100) =====

	.target	sm_100

	.elftype	@"ET_EXEC"


//--------------------- .note.nv.tkinfo           --------------------------
	.section	.note.nv.tkinfo,"",@"SHT_NOTE"
	.sectionflags	@"SHF_NOTE_NV_TKINFO"
	.tkinfo
        /*0018*/ 	.word	0x00000002
        /*0030*/ 	.string	""
        /*0030*/ 	.string	"ptxas"
        /*0030*/ 	.string	"Cuda compilation tools, release 13.0, V13.0.88"
        /*0030*/ 	.string	"Build cuda_13.0.r13.0/compiler.36424714_0"
        /*0030*/ 	.string	"-arch sm_100 -m 64 "



//--------------------- .note.nv.cuinfo           --------------------------
	.section	.note.nv.cuinfo,"",@"SHT_NOTE"
	.sectionflags	@"SHF_NOTE_NV_CUINFO"
        /*0018*/ 	.short	0x0002
        /*001a*/ 	.short	0x0064
        /*001c*/ 	.short	0x0082
	.zero		2


//--------------------- .nv.info                  --------------------------
	.section	.nv.info,"",@"SHT_CUDA_INFO"
	.align	4


	//----- nvinfo : EIATTR_REGCOUNT
	.align		4
        /*0000*/ 	.byte	0x04, 0x2f
        /*0002*/ 	.short	(.L_1 - .L_0)
	.align		4
.L_0:
        /*0004*/ 	.word	index@(_Z11saxpyDeviceifPfS_)
        /*0008*/ 	.word	0x0000000a


	//----- nvinfo : EIATTR_FRAME_SIZE
	.align		4
.L_1:
        /*000c*/ 	.byte	0x04, 0x11
        /*000e*/ 	.short	(.L_3 - .L_2)
	.align		4
.L_2:
        /*0010*/ 	.word	index@(_Z11saxpyDeviceifPfS_)
        /*0014*/ 	.word	0x00000000


	//----- nvinfo : EIATTR_MIN_STACK_SIZE
	.align		4
.L_3:
        /*0018*/ 	.byte	0x04, 0x12
        /*001a*/ 	.short	(.L_5 - .L_4)
	.align		4
.L_4:
        /*001c*/ 	.word	index@(_Z11saxpyDeviceifPfS_)
        /*0020*/ 	.word	0x00000000
.L_5:


//--------------------- .nv.compat                --------------------------
	.section	.nv.compat,"",@"SHT_CUDA_COMPAT_INFO"
	.align	4
        /*0000*/ 	.byte	0x02, 0x09, 0x00, 0x00, 0x02, 0x02, 0x01, 0x00, 0x02, 0x05, 0x05, 0x00, 0x03, 0x07, 0x01, 0x01
        /*0010*/ 	.byte	0x02, 0x03, 0x00, 0x00, 0x02, 0x06, 0x01, 0x00, 0x04, 0x0b, 0x08, 0x00, 0x09, 0x00, 0x00, 0x00
        /*0020*/ 	.byte	0x00, 0x00, 0x00, 0x00


//--------------------- .nv.info._Z11saxpyDeviceifPfS_ --------------------------
	.section	.nv.info._Z11saxpyDeviceifPfS_,"",@"SHT_CUDA_INFO"
	.sectionflags	@""
	.align	4


	//----- nvinfo : EIATTR_CUDA_API_VERSION
	.align		4
        /*0000*/ 	.byte	0x04, 0x37
        /*0002*/ 	.short	(.L_7 - .L_6)
.L_6:
        /*0004*/ 	.word	0x00000082


	//----- nvinfo : EIATTR_KPARAM_INFO
	.align		4
.L_7:
        /*0008*/ 	.byte	0x04, 0x17
        /*000a*/ 	.short	(.L_9 - .L_8)
.L_8:
        /*000c*/ 	.word	0x00000000
        /*0010*/ 	.short	0x0003
        /*0012*/ 	.short	0x0010
        /*0014*/ 	.byte	0x00, 0xf5, 0x21, 0x00


	//----- nvinfo : EIATTR_KPARAM_INFO
	.align		4
.L_9:
        /*0018*/ 	.byte	0x04, 0x17
        /*001a*/ 	.short	(.L_11 - .L_10)
.L_10:
        /*001c*/ 	.word	0x00000000
        /*0020*/ 	.short	0x0002
        /*0022*/ 	.short	0x0008
        /*0024*/ 	.byte	0x00, 0xf5, 0x21, 0x00


	//----- nvinfo : EIATTR_KPARAM_INFO
	.align		4
.L_11:
        /*0028*/ 	.byte	0x04, 0x17
        /*002a*/ 	.short	(.L_13 - .L_12)
.L_12:
        /*002c*/ 	.word	0x00000000
        /*0030*/ 	.short	0x0001
        /*0032*/ 	.short	0x0004
        /*0034*/ 	.byte	0x00, 0xf0, 0x11, 0x00


	//----- nvinfo : EIATTR_KPARAM_INFO
	.align		4
.L_13:
        /*0038*/ 	.byte	0x04, 0x17
        /*003a*/ 	.short	(.L_15 - .L_14)
.L_14:
        /*003c*/ 	.word	0x00000000
        /*0040*/ 	.short	0x0000
        /*0042*/ 	.short	0x0000
        /*0044*/ 	.byte	0x00, 0xf0, 0x11, 0x00


	//----- nvinfo : EIATTR_SPARSE_MMA_MASK
	.align		4
.L_15:
        /*0048*/ 	.byte	0x03, 0x50
        /*004a*/ 	.short	0x0000


	//----- nvinfo : EIATTR_MAXREG_COUNT
	.align		4
        /*004c*/ 	.byte	0x03, 0x1b
        /*004e*/ 	.short	0x00ff


	//----- nvinfo : EIATTR_MERCURY_ISA_VERSION
	.align		4
        /*0050*/ 	.byte	0x03, 0x5f
        /*0052*/ 	.short	0x0101


	//----- nvinfo : EIATTR_VRC_CTA_INIT_COUNT
	.align		4
        /*0054*/ 	.byte	0x02, 0x4a
	.zero		1
	.zero		1


	//----- nvinfo : EIATTR_EXIT_INSTR_OFFSETS
	.align		4
        /*0058*/ 	.byte	0x04, 0x1c
        /*005a*/ 	.short	(.L_17 - .L_16)


	//   ....[0]....
.L_16:
        /*005c*/ 	.word	0x00000070


	//   ....[1]....
        /*0060*/ 	.word	0x00000120


	//----- nvinfo : EIATTR_CBANK_PARAM_SIZE
	.align		4
.L_17:
        /*0064*/ 	.byte	0x03, 0x19
        /*0066*/ 	.short	0x0018


	//----- nvinfo : EIATTR_PARAM_CBANK
	.align		4
        /*0068*/ 	.byte	0x04, 0x0a
        /*006a*/ 	.short	(.L_19 - .L_18)
	.align		4
.L_18:
        /*006c*/ 	.word	index@(.nv.constant0._Z11saxpyDeviceifPfS_)
        /*0070*/ 	.short	0x0380
        /*0072*/ 	.short	0x0018


	//----- nvinfo : EIATTR_SW_WAR
	.align		4
.L_19:
        /*0074*/ 	.byte	0x04, 0x36
        /*0076*/ 	.short	(.L_21 - .L_20)
.L_20:
        /*0078*/ 	.word	0x00000008
.L_21:


//--------------------- .nv.callgraph             --------------------------
	.section	.nv.callgraph,"",@"SHT_CUDA_CALLGRAPH"
	.align	4
	.sectionentsize	8
	.align		4
        /*0000*/ 	.word	0x00000000
	.align		4
        /*0004*/ 	.word	0xffffffff
	.align		4
        /*0008*/ 	.word	0x00000000
	.align		4
        /*000c*/ 	.word	0xfffffffe
	.align		4
        /*0010*/ 	.word	0x00000000
	.align		4
        /*0014*/ 	.word	0xfffffffd
	.align		4
        /*0018*/ 	.word	0x00000000
	.align		4
        /*001c*/ 	.word	0xfffffffc


//--------------------- .text._Z11saxpyDeviceifPfS_ --------------------------
	.section	.text._Z11saxpyDeviceifPfS_,"ax",@progbits
	.align	128
        .global         _Z11saxpyDeviceifPfS_
        .type           _Z11saxpyDeviceifPfS_,@function
        .size           _Z11saxpyDeviceifPfS_,(.L_x_1 - _Z11saxpyDeviceifPfS_)
        .other          _Z11saxpyDeviceifPfS_,@"STO_CUDA_ENTRY STV_DEFAULT"
_Z11saxpyDeviceifPfS_:
.text._Z11saxpyDeviceifPfS_:
[----:B------:R-:W-:Y:S01]  /*0000*/  LDC R1, c[0x0][0x37c] ;  /* 0x0000df00ff017b82 */ /* 0x000fe20000000800 */
[----:B------:R-:W0:Y:S07]  /*0010*/  S2R R0, SR_TID.X ;  /* 0x0000000000007919 */ /* 0x000e2e0000002100 */
[----:B------:R-:W0:Y:S01]  /*0020*/  S2UR UR4, SR_CTAID.X ;  /* 0x00000000000479c3 */ /* 0x000e220000002500 */
[----:B------:R-:W1:Y:S07]  /*0030*/  LDCU UR5, c[0x0][0x380] ;  /* 0x00007000ff0577ac */ /* 0x000e6e0008000800 */
[----:B------:R-:W0:Y:S02]  /*0040*/  LDC R7, c[0x0][0x360] ;  /* 0x0000d800ff077b82 */ /* 0x000e240000000800 */
[----:B0-----:R-:W-:-:S05]  /*0050*/  IMAD R7, R7, UR4, R0 ;  /* 0x0000000407077c24 */ /* 0x001fca000f8e0200 */
[----:B-1----:R-:W-:-:S13]  /*0060*/  ISETP.GE.AND P0, PT, R7, UR5, PT ;  /* 0x0000000507007c0c */ /* 0x002fda000bf06270 */
[----:B------:R-:W-:Y:S05]  /*0070*/  @P0 EXIT ;  /* 0x000000000000094d */ /* 0x000fea0003800000 */
[----:B------:R-:W0:Y:S01]  /*0080*/  LDC.64 R2, c[0x0][0x388] ;  /* 0x0000e200ff027b82 */ /* 0x000e220000000a00 */
[----:B------:R-:W1:Y:S01]  /*0090*/  LDCU.64 UR4, c[0x0][0x358] ;  /* 0x00006b00ff0477ac */ /* 0x000e620008000a00 */
[----:B------:R-:W2:Y:S06]  /*00a0*/  LDCU UR6, c[0x0][0x384] ;  /* 0x00007080ff0677ac */ /* 0x000eac0008000800 */
[----:B------:R-:W3:Y:S01]  /*00b0*/  LDC.64 R4, c[0x0][0x390] ;  /* 0x0000e400ff047b82 */ /* 0x000ee20000000a00 */
[----:B0-----:R-:W-:-:S06]  /*00c0*/  IMAD.WIDE R2, R7, 0x4, R2 ;  /* 0x0000000407027825 */ /* 0x001fcc00078e0202 */
[----:B-1----:R-:W2:Y:S01]  /*00d0*/  LDG.E R2, desc[UR4][R2.64] ;  /* 0x0000000402027981 */ /* 0x002ea2000c1e1900 */
[----:B---3--:R-:W-:-:S05]  /*00e0*/  IMAD.WIDE R4, R7, 0x4, R4 ;  /* 0x0000000407047825 */ /* 0x008fca00078e0204 */
[----:B------:R-:W2:Y:S02]  /*00f0*/  LDG.E R7, desc[UR4][R4.64] ;  /* 0x0000000404077981 */ /* 0x000ea4000c1e1900 */
[----:B--2---:R-:W-:-:S05]  /*0100*/  FFMA R7, R2, UR6, R7 ;  /* 0x0000000602077c23 */ /* 0x004fca0008000007 */
[----:B------:R-:W-:Y:S01]  /*0110*/  STG.E desc[UR4][R4.64], R7 ;  /* 0x0000000704007986 */ /* 0x000fe2000c101904 */
[----:B------:R-:W-:Y:S05]  /*0120*/  EXIT ;  /* 0x000000000000794d */ /* 0x000fea0003800000 */
.L_x_0:
[----:B------:R-:W-:-:S00]  /*0130*/  BRA `(.L_x_0) ;  /* 0xfffffffc00fc7947 */ /* 0x000fc0000383ffff */
[----:B------:R-:W-:-:S00]  /*0140*/  NOP ;  /* 0x0000000000007918 */ /* 0x000fc00000000000 */
        /* <DEDUP_REMOVED lines=11> */
.L_x_1:


//--------------------- .nv.shared.reserved.0     --------------------------
	.section	.nv.shared.reserved.0,"aw",@nobits
	.weak		__nv_reservedSMEM_offset_0_alias
	.size		__nv_reservedSMEM_offset_0_alias, 0, 64
	.other		__nv_reservedSMEM_offset_0_alias,@"STO_CUDA_RESERVED_SHARED STV_DEFAULT"
__nv_reservedSMEM_offset_0_alias:
	.zero		0
	.zero		64


//--------------------- .nv.constant0._Z11saxpyDeviceifPfS_ --------------------------
	.section	.nv.constant0._Z11saxpyDeviceifPfS_,"a",@progbits
	.sectionflags	@""
	.align	4
.nv.constant0._Z11saxpyDeviceifPfS_:
	.zero		920


//--------------------- SYMBOLS --------------------------

	.type		.nv.reservedSmem.offset0,@object
	.size		.nv.reservedSmem.offset0,0x4
